	.headerflags	@"EF_CUDA_TEXMODE_UNIFIED EF_CUDA_64BIT_ADDRESS EF_CUDA_ACCELERATORS EF_CUDA_SM90 EF_CUDA_VIRTUAL_SM(EF_CUDA_SM90)"
	.elftype	@"ET_EXEC"


//--------------------- .nv.info                  --------------------------
	.section	.nv.info,"",@"SHT_CUDA_INFO"
	.align	4


	//----- nvinfo : EIATTR_REGCOUNT
	.align		4
        /*0000*/ 	.byte	0x04, 0x2f
        /*0002*/ 	.short	(.L_3 - .L_2)
	.align		4
.L_2:
        /*0004*/ 	.word	index@(triton_poi_fused__native_batch_norm_legit_no_training_add_relu_47)
        /*0008*/ 	.word	0x00000020


	//----- nvinfo : EIATTR_MIN_STACK_SIZE
	.align		4
.L_3:
        /*000c*/ 	.byte	0x04, 0x12
        /*000e*/ 	.short	(.L_5 - .L_4)
	.align		4
.L_4:
        /*0010*/ 	.word	index@(triton_poi_fused__native_batch_norm_legit_no_training_add_relu_47)
        /*0014*/ 	.word	0x00000000


	//----- nvinfo : EIATTR_FRAME_SIZE
	.align		4
.L_5:
        /*0018*/ 	.byte	0x04, 0x11
        /*001a*/ 	.short	(.L_7 - .L_6)
	.align		4
.L_6:
        /*001c*/ 	.word	index@(triton_poi_fused__native_batch_norm_legit_no_training_add_relu_47)
        /*0020*/ 	.word	0x00000000


	//----- nvinfo : EIATTR_MIN_STACK_SIZE
	.align		4
.L_7:
        /*0024*/ 	.byte	0x04, 0x12
        /*0026*/ 	.short	(.L_9 - .L_8)
	.align		4
.L_8:
        /*0028*/ 	.word	index@(triton_poi_fused__native_batch_norm_legit_no_training_add_relu_47)
        /*002c*/ 	.word	0x00000000
.L_9:


//--------------------- .nv.info.triton_poi_fused__native_batch_norm_legit_no_training_add_relu_47 --------------------------
	.section	.nv.info.triton_poi_fused__native_batch_norm_legit_no_training_add_relu_47,"",@"SHT_CUDA_INFO"
	.sectionflags	@""
	.align	4


	//----- nvinfo : EIATTR_CUDA_API_VERSION
	.align		4
        /*0000*/ 	.byte	0x04, 0x37
        /*0002*/ 	.short	(.L_11 - .L_10)
.L_10:
        /*0004*/ 	.word	0x0000007c


	//----- nvinfo : EIATTR_KPARAM_INFO
	.align		4
.L_11:
        /*0008*/ 	.byte	0x04, 0x17
        /*000a*/ 	.short	(.L_13 - .L_12)
.L_12:
        /*000c*/ 	.word	0x00000000
        /*0010*/ 	.short	0x0009
        /*0012*/ 	.short	0x0044
        /*0014*/ 	.byte	0x00, 0xf0, 0x11, 0x00


	//----- nvinfo : EIATTR_KPARAM_INFO
	.align		4
.L_13:
        /*0018*/ 	.byte	0x04, 0x17
        /*001a*/ 	.short	(.L_15 - .L_14)
.L_14:
        /*001c*/ 	.word	0x00000000
        /*0020*/ 	.short	0x0008
        /*0022*/ 	.short	0x0040
        /*0024*/ 	.byte	0x00, 0xf0, 0x11, 0x00


	//----- nvinfo : EIATTR_KPARAM_INFO
	.align		4
.L_15:
        /*0028*/ 	.byte	0x04, 0x17
        /*002a*/ 	.short	(.L_17 - .L_16)
.L_16:
        /*002c*/ 	.word	0x00000000
        /*0030*/ 	.short	0x0007
        /*0032*/ 	.short	0x0038
        /*0034*/ 	.byte	0x00, 0xf4, 0x21, 0x00


	//----- nvinfo : EIATTR_KPARAM_INFO
	.align		4
.L_17:
        /*0038*/ 	.byte	0x04, 0x17
        /*003a*/ 	.short	(.L_19 - .L_18)
.L_18:
        /*003c*/ 	.word	0x00000000
        /*0040*/ 	.short	0x0006
        /*0042*/ 	.short	0x0030
        /*0044*/ 	.byte	0x00, 0xf4, 0x21, 0x00


	//----- nvinfo : EIATTR_KPARAM_INFO
	.align		4
.L_19:
        /*0048*/ 	.byte	0x04, 0x17
        /*004a*/ 	.short	(.L_21 - .L_20)
.L_20:
        /*004c*/ 	.word	0x00000000
        /*0050*/ 	.short	0x0005
        /*0052*/ 	.short	0x0028
        /*0054*/ 	.byte	0x00, 0xf4, 0x21, 0x00


	//----- nvinfo : EIATTR_KPARAM_INFO
	.align		4
.L_21:
        /*0058*/ 	.byte	0x04, 0x17
        /*005a*/ 	.short	(.L_23 - .L_22)
.L_22:
        /*005c*/ 	.word	0x00000000
        /*0060*/ 	.short	0x0004
        /*0062*/ 	.short	0x0020
        /*0064*/ 	.byte	0x00, 0xf4, 0x21, 0x00


	//----- nvinfo : EIATTR_KPARAM_INFO
	.align		4
.L_23:
        /*0068*/ 	.byte	0x04, 0x17
        /*006a*/ 	.short	(.L_25 - .L_24)
.L_24:
        /*006c*/ 	.word	0x00000000
        /*0070*/ 	.short	0x0003
        /*0072*/ 	.short	0x0018
        /*0074*/ 	.byte	0x00, 0xf4, 0x21, 0x00


	//----- nvinfo : EIATTR_KPARAM_INFO
	.align		4
.L_25:
        /*0078*/ 	.byte	0x04, 0x17
        /*007a*/ 	.short	(.L_27 - .L_26)
.L_26:
        /*007c*/ 	.word	0x00000000
        /*0080*/ 	.short	0x0002
        /*0082*/ 	.short	0x0010
        /*0084*/ 	.byte	0x00, 0xf4, 0x21, 0x00


	//----- nvinfo : EIATTR_KPARAM_INFO
	.align		4
.L_27:
        /*0088*/ 	.byte	0x04, 0x17
        /*008a*/ 	.short	(.L_29 - .L_28)
.L_28:
        /*008c*/ 	.word	0x00000000
        /*0090*/ 	.short	0x0001
        /*0092*/ 	.short	0x0008
        /*0094*/ 	.byte	0x00, 0xf4, 0x21, 0x00


	//----- nvinfo : EIATTR_KPARAM_INFO
	.align		4
.L_29:
        /*0098*/ 	.byte	0x04, 0x17
        /*009a*/ 	.short	(.L_31 - .L_30)
.L_30:
        /*009c*/ 	.word	0x00000000
        /*00a0*/ 	.short	0x0000
        /*00a2*/ 	.short	0x0000
        /*00a4*/ 	.byte	0x00, 0xf4, 0x21, 0x00


	//----- nvinfo : EIATTR_SPARSE_MMA_MASK
	.align		4
.L_31:
        /*00a8*/ 	.byte	0x03, 0x50
        /*00aa*/ 	.short	0x0000


	//----- nvinfo : EIATTR_MAXREG_COUNT
	.align		4
        /*00ac*/ 	.byte	0x03, 0x1b
        /*00ae*/ 	.short	0x00ff


	//----- nvinfo : EIATTR_EXIT_INSTR_OFFSETS
	.align		4
        /*00b0*/ 	.byte	0x04, 0x1c
        /*00b2*/ 	.short	(.L_33 - .L_32)


	//   ....[0]....
.L_32:
        /*00b4*/ 	.word	0x00001180


	//   ....[1]....
        /*00b8*/ 	.word	0x000011c0


	//----- nvinfo : EIATTR_REQNTID
	.align		4
.L_33:
        /*00bc*/ 	.byte	0x04, 0x10
        /*00be*/ 	.short	(.L_35 - .L_34)
.L_34:
        /*00c0*/ 	.word	0x00000080
        /*00c4*/ 	.word	0x00000001
        /*00c8*/ 	.word	0x00000001


	//----- nvinfo : EIATTR_CBANK_PARAM_SIZE
	.align		4
.L_35:
        /*00cc*/ 	.byte	0x03, 0x19
        /*00ce*/ 	.short	0x0048


	//----- nvinfo : EIATTR_PARAM_CBANK
	.align		4
        /*00d0*/ 	.byte	0x04, 0x0a
        /*00d2*/ 	.short	(.L_37 - .L_36)
	.align		4
.L_36:
        /*00d4*/ 	.word	index@(.nv.constant0.triton_poi_fused__native_batch_norm_legit_no_training_add_relu_47)
        /*00d8*/ 	.short	0x0210
        /*00da*/ 	.short	0x0048


	//----- nvinfo : EIATTR_SW_WAR
	.align		4
.L_37:
        /*00dc*/ 	.byte	0x04, 0x36
        /*00de*/ 	.short	(.L_39 - .L_38)
.L_38:
        /*00e0*/ 	.word	0x00000008
.L_39:


//--------------------- .nv.callgraph             --------------------------
	.section	.nv.callgraph,"",@"SHT_CUDA_CALLGRAPH"
	.align	4
	.sectionentsize	8
	.align		4
        /*0000*/ 	.word	0x00000000
	.align		4
        /*0004*/ 	.word	0xffffffff
	.align		4
        /*0008*/ 	.word	0x00000000
	.align		4
        /*000c*/ 	.word	0xfffffffe
	.align		4
        /*0010*/ 	.word	0x00000000
	.align		4
        /*0014*/ 	.word	0xfffffffd
	.align		4
        /*0018*/ 	.word	0x00000000
	.align		4
        /*001c*/ 	.word	0xfffffffc


//--------------------- .nv.constant4             --------------------------
	.section	.nv.constant4,"a",@progbits
	.align	8
	.align		8
.nv.constant4:
        /*0000*/ 	.dword	_$_str
	.align		8
        /*0008*/ 	.dword	_$_str_$_2


//--------------------- .text.triton_poi_fused__native_batch_norm_legit_no_training_add_relu_47 --------------------------
	.section	.text.triton_poi_fused__native_batch_norm_legit_no_training_add_relu_47,"ax",@progbits
	.sectionflags	@"SHF_BARRIERS=1"
	.align	128
        .global         triton_poi_fused__native_batch_norm_legit_no_training_add_relu_47
        .type           triton_poi_fused__native_batch_norm_legit_no_training_add_relu_47,@function
        .size           triton_poi_fused__native_batch_norm_legit_no_training_add_relu_47,(.L_x_1 - triton_poi_fused__native_batch_norm_legit_no_training_add_relu_47)
        .other          triton_poi_fused__native_batch_norm_legit_no_training_add_relu_47,@"STO_CUDA_ENTRY STV_DEFAULT"
triton_poi_fused__native_batch_norm_legit_no_training_add_relu_47:
.text.triton_poi_fused__native_batch_norm_legit_no_training_add_relu_47:
[----:B------:R-:W0:Y:S01]  /*0000*/  LDC R1, c[0x0][0x28] ;  /* 0x00000a00ff017b82 */ /* 0x000e220000000800 */
[----:B------:R-:W1:Y:S07]  /*0010*/  S2R R22, SR_CTAID.Y ;  /* 0x0000000000167919 */ /* 0x000e6e0000002600 */
[----:B------:R-:W2:Y:S01]  /*0020*/  LDC.64 R16, c[0x0][0x210] ;  /* 0x00008400ff107b82 */ /* 0x000ea20000000a00 */
[----:B------:R-:W-:Y:S01]  /*0030*/  ULDC.64 UR6, c[0x0][0x208] ;  /* 0x0000820000067ab9 */ /* 0x000fe20000000a00 */
[----:B------:R-:W3:Y:S01]  /*0040*/  S2R R23, SR_TID.X ;  /* 0x0000000000177919 */ /* 0x000ee20000002100 */
[----:B------:R-:W4:Y:S05]  /*0050*/  S2R R20, SR_CTAID.X ;  /* 0x0000000000147919 */ /* 0x000f2a0000002500 */
[----:B------:R-:W5:Y:S08]  /*0060*/  LDC.64 R26, c[0x0][0x220] ;  /* 0x00008800ff1a7b82 */ /* 0x000f700000000a00 */
[----:B------:R-:W2:Y:S01]  /*0070*/  LDC.64 R28, c[0x0][0x218] ;  /* 0x00008600ff1c7b82 */ /* 0x000ea20000000a00 */
[----:B-1----:R-:W-:-:S02]  /*0080*/  IMAD.SHL.U32 R22, R22, 0x40, RZ ;  /* 0x0000004016167824 */ /* 0x002fc400078e00ff */
[C---:B---3--:R-:W-:Y:S01]  /*0090*/  IMAD.SHL.U32 R3, R23.reuse, 0x4, RZ ;  /* 0x0000000417037824 */ /* 0x048fe200078e00ff */
[----:B------:R-:W-:Y:S02]  /*00a0*/  LOP3.LUT R0, R23, 0x10, RZ, 0xc0, !PT ;  /* 0x0000001017007812 */ /* 0x000fe400078ec0ff */
[----:B------:R-:W-:Y:S01]  /*00b0*/  SHF.R.U32.HI R21, RZ, 0x2, R23 ;  /* 0x00000002ff157819 */ /* 0x000fe20000011617 */
[----:B----4-:R-:W-:Y:S01]  /*00c0*/  IMAD.SHL.U32 R20, R20, 0x10, RZ ;  /* 0x0000001014147824 */ /* 0x010fe200078e00ff */
[----:B------:R-:W-:Y:S02]  /*00d0*/  LOP3.LUT R24, R22, 0x3c, R3, 0xf8, !PT ;  /* 0x0000003c16187812 */ /* 0x000fe400078ef803 */
[----:B------:R-:W-:Y:S02]  /*00e0*/  LOP3.LUT R2, R0, 0x40, R23, 0xf8, !PT ;  /* 0x0000004000027812 */ /* 0x000fe400078ef817 */
[C---:B------:R-:W-:Y:S01]  /*00f0*/  ISETP.GE.AND P0, PT, R24.reuse, 0x1a0, PT ;  /* 0x000001a01800780c */ /* 0x040fe20003f06270 */
[----:B------:R-:W-:Y:S01]  /*0100*/  IMAD.HI R4, R24, 0x4ec4ec4f, RZ ;  /* 0x4ec4ec4f18047827 */ /* 0x000fe200078e02ff */
[----:B------:R-:W-:-:S02]  /*0110*/  LOP3.LUT R2, R2, 0x20, R23, 0xf8, !PT ;  /* 0x0000002002027812 */ /* 0x000fc400078ef817 */
[----:B------:R-:W-:Y:S02]  /*0120*/  LOP3.LUT R8, R23, 0x20, RZ, 0xc0, !PT ;  /* 0x0000002017087812 */ /* 0x000fe400078ec0ff */
[----:B------:R-:W-:Y:S02]  /*0130*/  SHF.R.U32.HI R5, RZ, 0x1f, R4 ;  /* 0x0000001fff057819 */ /* 0x000fe40000011604 */
[----:B------:R-:W-:Y:S02]  /*0140*/  SHF.R.U32.HI R7, RZ, 0x4, R2 ;  /* 0x00000004ff077819 */ /* 0x000fe40000011602 */
[----:B------:R-:W-:Y:S02]  /*0150*/  LEA.HI.SX32 R11, R4, R5, 0x1b ;  /* 0x00000005040b7211 */ /* 0x000fe400078fdaff */
[----:B------:R-:W-:Y:S02]  /*0160*/  CS2R R4, SRZ ;  /* 0x0000000000047805 */ /* 0x000fe4000001ff00 */
[----:B------:R-:W-:Y:S01]  /*0170*/  SGXT.U32 R21, R21, 0x2 ;  /* 0x000000021515781a */ /* 0x000fe20000000000 */
[----:B------:R-:W-:Y:S01]  /*0180*/  IMAD.IADD R9, R20, 0x1, R7 ;  /* 0x0000000114097824 */ /* 0x000fe200078e0207 */
[----:B------:R-:W-:Y:S01]  /*0190*/  SHF.R.U32.HI R8, RZ, 0x2, R8 ;  /* 0x00000002ff087819 */ /* 0x000fe20000011608 */
[----:B------:R-:W-:Y:S01]  /*01a0*/  IMAD R24, R11, -0x68, R24 ;  /* 0xffffff980b187824 */ /* 0x000fe200078e0218 */
[----:B------:R-:W-:-:S02]  /*01b0*/  SHF.R.U32.HI R0, RZ, 0x2, R0 ;  /* 0x00000002ff007819 */ /* 0x000fc40000011600 */
[----:B------:R-:W-:Y:S02]  /*01c0*/  CS2R R6, SRZ ;  /* 0x0000000000067805 */ /* 0x000fe4000001ff00 */
[----:B------:R-:W-:Y:S01]  /*01d0*/  ISETP.LT.AND P2, PT, R9, 0x10, !P0 ;  /* 0x000000100900780c */ /* 0x000fe20004741270 */
[----:B------:R-:W-:Y:S01]  /*01e0*/  IMAD R2, R11, 0x680, R24 ;  /* 0x000006800b027824 */ /* 0x000fe200078e0218 */
[----:B------:R-:W-:-:S03]  /*01f0*/  LOP3.LUT R21, R8, R0, R21, 0xfe, !PT ;  /* 0x0000000008157212 */ /* 0x000fc600078efe15 */
[C---:B------:R-:W-:Y:S02]  /*0200*/  IMAD R2, R9.reuse, 0x68, R2 ;  /* 0x0000006809027824 */ /* 0x040fe400078e0202 */
[----:B------:R-:W-:Y:S02]  /*0210*/  VIADD R9, R9, 0x8 ;  /* 0x0000000809097836 */ /* 0x000fe40000000000 */
[C---:B------:R-:W-:Y:S01]  /*0220*/  VIADD R0, R2.reuse, 0x340 ;  /* 0x0000034002007836 */ /* 0x040fe20000000000 */
[----:B------:R-:W-:Y:S01]  /*0230*/  CS2R R10, SRZ ;  /* 0x00000000000a7805 */ /* 0x000fe2000001ff00 */
[--C-:B--2---:R-:W-:Y:S01]  /*0240*/  IMAD.WIDE R18, R2, 0x4, R16.reuse ;  /* 0x0000000402127825 */ /* 0x104fe200078e0210 */
[----:B------:R-:W-:Y:S02]  /*0250*/  ISETP.LT.AND P1, PT, R9, 0x10, !P0 ;  /* 0x000000100900780c */ /* 0x000fe40004721270 */
[----:B------:R-:W-:Y:S01]  /*0260*/  CS2R R8, SRZ ;  /* 0x0000000000087805 */ /* 0x000fe2000001ff00 */
[----:B------:R-:W-:Y:S01]  /*0270*/  IMAD.WIDE R16, R0, 0x4, R16 ;  /* 0x0000000400107825 */ /* 0x000fe200078e0210 */
[----:B------:R1:W2:Y:S01]  /*0280*/  @P2 LDG.E.EL.128 R4, desc[UR6][R18.64] ;  /* 0x0000000612042981 */ /* 0x0002a2000c2e1d00 */
[----:B------:R-:W-:-:S02]  /*0290*/  CS2R R12, SRZ ;  /* 0x00000000000c7805 */ /* 0x000fc4000001ff00 */
[----:B------:R-:W-:Y:S01]  /*02a0*/  CS2R R14, SRZ ;  /* 0x00000000000e7805 */ /* 0x000fe2000001ff00 */
[----:B-----5:R-:W-:-:S04]  /*02b0*/  IMAD.WIDE R26, R24, 0x4, R26 ;  /* 0x00000004181a7825 */ /* 0x020fc800078e021a */
[----:B0-----:R-:W-:Y:S01]  /*02c0*/  IMAD.WIDE R28, R24, 0x4, R28 ;  /* 0x00000004181c7825 */ /* 0x001fe200078e021c */
[----:B------:R0:W3:Y:S01]  /*02d0*/  @P1 LDG.E.EL.128 R8, desc[UR6][R16.64] ;  /* 0x0000000610081981 */ /* 0x0000e2000c2e1d00 */
[----:B-1----:R-:W-:-:S03]  /*02e0*/  CS2R R18, SRZ ;  /* 0x0000000000127805 */ /* 0x002fc6000001ff00 */
[----:B------:R-:W2:Y:S01]  /*02f0*/  @!P0 LDG.E.EL.128 R12, desc[UR6][R28.64] ;  /* 0x000000061c0c8981 */ /* 0x000ea2000c2e1d00 */
[----:B0-----:R-:W-:-:S06]  /*0300*/  CS2R R16, SRZ ;  /* 0x0000000000107805 */ /* 0x001fcc000001ff00 */
[----:B------:R0:W4:Y:S01]  /*0310*/  @!P0 LDG.E.EL.128 R16, desc[UR6][R26.64] ;  /* 0x000000061a108981 */ /* 0x000122000c2e1d00 */
[----:B------:R-:W-:Y:S01]  /*0320*/  LOP3.LUT R3, R20, 0xc, R3, 0xf8, !PT ;  /* 0x0000000c14037812 */ /* 0x000fe200078ef803 */
[----:B0-----:R-:W0:Y:S02]  /*0330*/  LDC.64 R26, c[0x0][0x228] ;  /* 0x00008a00ff1a7b82 */ /* 0x001e240000000a00 */
[----:B0-----:R-:W-:-:S04]  /*0340*/  IMAD.WIDE R26, R24, 0x4, R26 ;  /* 0x00000004181a7825 */ /* 0x001fc800078e021a */
[C---:B--2---:R-:W-:Y:S01]  /*0350*/  FADD R29, -R12.reuse, R4 ;  /* 0x000000040c1d7221 */ /* 0x044fe20000000100 */
[C---:B------:R-:W-:Y:S01]  /*0360*/  FADD R4, -R13.reuse, R5 ;  /* 0x000000050d047221 */ /* 0x040fe20000000100 */
[----:B---3--:R-:W-:Y:S01]  /*0370*/  FADD R20, -R12, R8 ;  /* 0x000000080c147221 */ /* 0x008fe20000000100 */
[----:B------:R-:W-:Y:S01]  /*0380*/  FADD R13, -R13, R9 ;  /* 0x000000090d0d7221 */ /* 0x000fe20000000100 */
[C---:B------:R-:W-:Y:S01]  /*0390*/  FADD R5, -R14.reuse, R6 ;  /* 0x000000060e057221 */ /* 0x040fe20000000100 */
[----:B------:R-:W0:Y:S01]  /*03a0*/  LDC.64 R8, c[0x0][0x230] ;  /* 0x00008c00ff087b82 */ /* 0x000e220000000a00 */
[----:B------:R-:W-:Y:S01]  /*03b0*/  FADD R10, -R14, R10 ;  /* 0x0000000a0e0a7221 */ /* 0x000fe20000000100 */
[----:B----4-:R-:W-:Y:S01]  /*03c0*/  FADD R25, R17, 9.9999997473787516356e-06 ;  /* 0x3727c5ac11197421 */ /* 0x010fe20000000000 */
[----:B------:R-:W-:Y:S01]  /*03d0*/  FADD R28, R16, 9.9999997473787516356e-06 ;  /* 0x3727c5ac101c7421 */ /* 0x000fe20000000000 */
[----:B------:R-:W-:Y:S01]  /*03e0*/  FADD R18, R18, 9.9999997473787516356e-06 ;  /* 0x3727c5ac12127421 */ /* 0x000fe20000000000 */
[----:B------:R-:W-:Y:S01]  /*03f0*/  LOP3.LUT R16, R23, 0x40, RZ, 0xc0, !PT ;  /* 0x0000004017107812 */ /* 0x000fe200078ec0ff */
[----:B------:R-:W-:-:S02]  /*0400*/  IMAD.MOV.U32 R17, RZ, RZ, 0x3e800000 ;  /* 0x3e800000ff117424 */ /* 0x000fc400078e00ff */
[----:B------:R-:W1:Y:S01]  /*0410*/  MUFU.SQRT R25, R25 ;  /* 0x0000001900197308 */ /* 0x000e620000002000 */
[----:B------:R-:W-:-:S04]  /*0420*/  SHF.R.U32.HI R16, RZ, 0x2, R16 ;  /* 0x00000002ff107819 */ /* 0x000fc80000011610 */
[----:B------:R-:W-:-:S03]  /*0430*/  LOP3.LUT R16, R22, R21, R16, 0xfe, !PT ;  /* 0x0000001516107212 */ /* 0x000fc600078efe10 */
[----:B------:R-:W2:Y:S01]  /*0440*/  MUFU.SQRT R28, R28 ;  /* 0x0000001c001c7308 */ /* 0x000ea20000002000 */
[----:B0-----:R-:W-:Y:S01]  /*0450*/  IMAD.WIDE R8, R24, 0x4, R8 ;  /* 0x0000000418087825 */ /* 0x001fe200078e0208 */
[----:B-1----:R-:W-:-:S06]  /*0460*/  FSETP.GT.AND P6, PT, R25, 8.50705917302346158658e+37, PT ;  /* 0x7e8000001900780b */ /* 0x002fcc0003fc4000 */
[----:B------:R-:W0:Y:S01]  /*0470*/  MUFU.SQRT R23, R18 ;  /* 0x0000001200177308 */ /* 0x000e220000002000 */
[----:B------:R-:W-:Y:S02]  /*0480*/  FSETP.GEU.AND P3, PT, R25, 1.175494350822287508e-38, PT ;  /* 0x008000001900780b */ /* 0x000fe40003f6e000 */
[----:B------:R-:W-:Y:S02]  /*0490*/  FSEL R21, R17, 1, P6 ;  /* 0x3f80000011157808 */ /* 0x000fe40003000000 */
[C---:B--2---:R-:W-:Y:S02]  /*04a0*/  FSETP.GT.AND P4, PT, R28.reuse, 8.50705917302346158658e+37, PT ;  /* 0x7e8000001c00780b */ /* 0x044fe40003f84000 */
[----:B------:R-:W-:Y:S01]  /*04b0*/  FSETP.GEU.AND P5, PT, R28, 1.175494350822287508e-38, PT ;  /* 0x008000001c00780b */ /* 0x000fe20003fae000 */
[----:B------:R-:W-:-:S06]  /*04c0*/  @P6 FMUL R25, R25, 0.25 ;  /* 0x3e80000019196820 */ /* 0x000fcc0000400000 */
[----:B------:R-:W-:Y:S01]  /*04d0*/  @!P3 FMUL R21, R21, 16777216 ;  /* 0x4b8000001515b820 */ /* 0x000fe20000400000 */
[----:B0-----:R-:W-:Y:S01]  /*04e0*/  FSETP.GT.AND P6, PT, R23, 8.50705917302346158658e+37, PT ;  /* 0x7e8000001700780b */ /* 0x001fe20003fc4000 */
[----:B------:R-:W-:Y:S01]  /*04f0*/  @!P3 FMUL R25, R25, 16777216 ;  /* 0x4b8000001919b820 */ /* 0x000fe20000400000 */
[----:B------:R-:W-:-:S03]  /*0500*/  FSETP.GEU.AND P3, PT, R23, 1.175494350822287508e-38, PT ;  /* 0x008000001700780b */ /* 0x000fc60003f6e000 */
[----:B------:R0:W1:Y:S01]  /*0510*/  MUFU.RCP R22, R25 ;  /* 0x0000001900167308 */ /* 0x0000620000001000 */
[----:B------:R-:W-:-:S04]  /*0520*/  @P4 FMUL R28, R28, 0.25 ;  /* 0x3e8000001c1c4820 */ /* 0x000fc80000400000 */
[----:B------:R-:W-:-:S03]  /*0530*/  @!P5 FMUL R28, R28, 16777216 ;  /* 0x4b8000001c1cd820 */ /* 0x000fc60000400000 */
[----:B------:R-:W-:Y:S01]  /*0540*/  @P6 FMUL R23, R23, 0.25 ;  /* 0x3e80000017176820 */ /* 0x000fe20000400000 */
[----:B------:R-:W2:Y:S01]  /*0550*/  MUFU.RCP R18, R28 ;  /* 0x0000001c00127308 */ /* 0x000ea20000001000 */
[----:B0-----:R-:W-:Y:S02]  /*0560*/  FSEL R25, R17, 1, P6 ;  /* 0x3f80000011197808 */ /* 0x001fe40003000000 */
[----:B------:R-:W-:Y:S01]  /*0570*/  @!P3 FMUL R23, R23, 16777216 ;  /* 0x4b8000001717b820 */ /* 0x000fe20000400000 */
[----:B-1----:R-:W-:Y:S01]  /*0580*/  FMUL R22, R22, R21 ;  /* 0x0000001516167220 */ /* 0x002fe20000400000 */
[----:B------:R-:W-:-:S03]  /*0590*/  FSEL R21, R17, 1, P4 ;  /* 0x3f80000011157808 */ /* 0x000fc60002000000 */
[----:B------:R0:W1:Y:S01]  /*05a0*/  MUFU.RCP R12, R23 ;  /* 0x00000017000c7308 */ /* 0x0000620000001000 */
[----:B------:R-:W-:Y:S01]  /*05b0*/  @!P3 FMUL R25, R25, 16777216 ;  /* 0x4b8000001919b820 */ /* 0x000fe20000400000 */
[----:B------:R-:W-:Y:S01]  /*05c0*/  FMUL R4, R22, R4 ;  /* 0x0000000416047220 */ /* 0x000fe20000400000 */
[----:B------:R-:W-:-:S04]  /*05d0*/  @!P5 FMUL R21, R21, 16777216 ;  /* 0x4b8000001515d820 */ /* 0x000fc80000400000 */
[----:B--2---:R-:W-:Y:S01]  /*05e0*/  FMUL R21, R18, R21 ;  /* 0x0000001512157220 */ /* 0x004fe20000400000 */
[----:B------:R-:W-:Y:S01]  /*05f0*/  FMUL R18, R22, R13 ;  /* 0x0000000d16127220 */ /* 0x000fe20000400000 */
[----:B0-----:R-:W-:Y:S02]  /*0600*/  CS2R R22, SRZ ;  /* 0x0000000000167805 */ /* 0x001fe4000001ff00 */
[C---:B------:R-:W-:Y:S01]  /*0610*/  FMUL R13, R21.reuse, R20 ;  /* 0x00000014150d7220 */ /* 0x040fe20000400000 */
[----:B------:R-:W-:Y:S01]  /*0620*/  FMUL R29, R21, R29 ;  /* 0x0000001d151d7220 */ /* 0x000fe20000400000 */
[----:B------:R-:W-:Y:S01]  /*0630*/  CS2R R20, SRZ ;  /* 0x0000000000147805 */ /* 0x000fe2000001ff00 */
[----:B-1----:R-:W-:Y:S01]  /*0640*/  FMUL R12, R12, R25 ;  /* 0x000000190c0c7220 */ /* 0x002fe20000400000 */
[----:B------:R-:W-:-:S04]  /*0650*/  CS2R R24, SRZ ;  /* 0x0000000000187805 */ /* 0x000fc8000001ff00 */
[----:B------:R0:W2:Y:S02]  /*0660*/  @!P0 LDG.E.EL.128 R20, desc[UR6][R26.64] ;  /* 0x000000061a148981 */ /* 0x0000a4000c2e1d00 */
[----:B0-----:R-:W-:-:S06]  /*0670*/  CS2R R26, SRZ ;  /* 0x00000000001a7805 */ /* 0x001fcc000001ff00 */
[----:B------:R0:W2:Y:S01]  /*0680*/  @!P0 LDG.E.EL.128 R24, desc[UR6][R8.64] ;  /* 0x0000000608188981 */ /* 0x0000a2000c2e1d00 */
[----:B------:R-:W-:Y:S01]  /*0690*/  FADD R19, R19, 9.9999997473787516356e-06 ;  /* 0x3727c5ac13137421 */ /* 0x000fe20000000000 */
[----:B------:R-:W1:Y:S01]  /*06a0*/  S2UR UR5, SR_CgaCtaId ;  /* 0x00000000000579c3 */ /* 0x000e620000008800 */
[----:B------:R-:W-:Y:S01]  /*06b0*/  UMOV UR4, 0x400 ;  /* 0x0000040000047882 */ /* 0x000fe20000000000 */
[----:B------:R-:W3:Y:S01]  /*06c0*/  S2R R28, SR_TID.X ;  /* 0x00000000001c7919 */ /* 0x000ee20000002100 */
[----:B------:R-:W4:Y:S01]  /*06d0*/  MUFU.SQRT R14, R19 ;  /* 0x00000013000e7308 */ /* 0x000f220000002000 */
[C---:B------:R-:W-:Y:S01]  /*06e0*/  FMUL R5, R12.reuse, R5 ;  /* 0x000000050c057220 */ /* 0x040fe20000400000 */
[C---:B------:R-:W-:Y:S01]  /*06f0*/  FADD R7, -R15.reuse, R7 ;  /* 0x000000070f077221 */ /* 0x040fe20000000100 */
[----:B------:R-:W-:Y:S01]  /*0700*/  FADD R11, -R15, R11 ;  /* 0x0000000b0f0b7221 */ /* 0x000fe20000000100 */
[----:B0-----:R-:W-:Y:S01]  /*0710*/  FMUL R9, R12, R10 ;  /* 0x0000000a0c097220 */ /* 0x001fe20000400000 */
[----:B----4-:R-:W-:-:S02]  /*0720*/  FSETP.GT.AND P0, PT, R14, 8.50705917302346158658e+37, PT ;  /* 0x7e8000000e00780b */ /* 0x010fc40003f04000 */
[----:B------:R-:W-:Y:S01]  /*0730*/  FSETP.GEU.AND P3, PT, R14, 1.175494350822287508e-38, PT ;  /* 0x008000000e00780b */ /* 0x000fe20003f6e000 */
[----:B-1----:R-:W-:-:S10]  /*0740*/  UPRMT UR4, UR5, 0x654, UR4 ;  /* 0x0000065405047896 */ /* 0x002fd40008000004 */
[----:B------:R-:W-:Y:S01]  /*0750*/  @P0 FMUL R14, R14, 0.25 ;  /* 0x3e8000000e0e0820 */ /* 0x000fe20000400000 */
[----:B---3--:R-:W-:-:S03]  /*0760*/  IMAD.SHL.U32 R8, R28, 0x40, RZ ;  /* 0x000000401c087824 */ /* 0x008fc600078e00ff */
[----:B------:R-:W-:Y:S02]  /*0770*/  @!P3 FMUL R14, R14, 16777216 ;  /* 0x4b8000000e0eb820 */ /* 0x000fe40000400000 */
[----:B------:R-:W-:Y:S02]  /*0780*/  LOP3.LUT R8, R8, 0x3c0, RZ, 0xc0, !PT ;  /* 0x000003c008087812 */ /* 0x000fe400078ec0ff */
[----:B------:R-:W0:Y:S02]  /*0790*/  MUFU.RCP R10, R14 ;  /* 0x0000000e000a7308 */ /* 0x000e240000001000 */
[----:B------:R-:W-:Y:S01]  /*07a0*/  LEA.HI R12, R8, UR4, RZ, 0x1e ;  /* 0x00000004080c7c11 */ /* 0x000fe2000f8ff0ff */
[-CC-:B--2---:R-:W-:Y:S01]  /*07b0*/  FFMA R4, R4, R21.reuse, R25.reuse ;  /* 0x0000001504047223 */ /* 0x184fe20000000019 */
[----:B------:R-:W-:Y:S01]  /*07c0*/  FFMA R25, R18, R21, R25 ;  /* 0x0000001512197223 */ /* 0x000fe20000000019 */
[----:B------:R-:W-:Y:S01]  /*07d0*/  LOP3.LUT R21, R28, 0x10, RZ, 0xc0, !PT ;  /* 0x000000101c157812 */ /* 0x000fe200078ec0ff */
[-CC-:B------:R-:W-:Y:S01]  /*07e0*/  FFMA R6, R29, R20.reuse, R24.reuse ;  /* 0x000000141d067223 */ /* 0x180fe20000000018 */
[----:B------:R-:W-:Y:S01]  /*07f0*/  FFMA R20, R13, R20, R24 ;  /* 0x000000140d147223 */ /* 0x000fe20000000018 */
[-CC-:B------:R-:W-:Y:S01]  /*0800*/  FFMA R5, R5, R22.reuse, R26.reuse ;  /* 0x0000001605057223 */ /* 0x180fe2000000001a */
[----:B------:R-:W-:Y:S01]  /*0810*/  LOP3.LUT R13, R21, 0x40, R28, 0xf8, !PT ;  /* 0x00000040150d7812 */ /* 0x000fe200078ef81c */
[----:B------:R-:W-:Y:S01]  /*0820*/  FFMA R22, R9, R22, R26 ;  /* 0x0000001609167223 */ /* 0x000fe2000000001a */
[----:B------:R-:W-:-:S02]  /*0830*/  LOP3.LUT R9, R8, 0x10, RZ, 0xfc, !PT ;  /* 0x0000001008097812 */ /* 0x000fc400078efcff */
[----:B------:R-:W-:Y:S02]  /*0840*/  LOP3.LUT R13, R13, 0x20, R28, 0xf8, !PT ;  /* 0x000000200d0d7812 */ /* 0x000fe400078ef81c */
[----:B------:R-:W-:Y:S02]  /*0850*/  LEA.HI R18, R9, UR4, RZ, 0x1e ;  /* 0x0000000409127c11 */ /* 0x000fe4000f8ff0ff */
[----:B------:R-:W-:Y:S02]  /*0860*/  SHF.R.U32.HI R19, RZ, 0x4, R13 ;  /* 0x00000004ff137819 */ /* 0x000fe4000001160d */
[C---:B------:R-:W-:Y:S02]  /*0870*/  LOP3.LUT R13, R8.reuse, 0x20, RZ, 0xfc, !PT ;  /* 0x00000020080d7812 */ /* 0x040fe400078efcff */
[----:B------:R-:W-:Y:S02]  /*0880*/  LOP3.LUT R19, R19, R8, RZ, 0xfc, !PT ;  /* 0x0000000813137212 */ /* 0x000fe400078efcff */
[----:B------:R-:W-:-:S02]  /*0890*/  LOP3.LUT R8, R8, 0x30, RZ, 0xfc, !PT ;  /* 0x0000003008087812 */ /* 0x000fc400078efcff */
[----:B------:R-:W-:Y:S02]  /*08a0*/  FSEL R9, R17, 1, P0 ;  /* 0x3f80000011097808 */ /* 0x000fe40000000000 */
[----:B------:R-:W-:Y:S02]  /*08b0*/  LEA.HI R26, R8, UR4, RZ, 0x1e ;  /* 0x00000004081a7c11 */ /* 0x000fe4000f8ff0ff */
[----:B------:R-:W-:Y:S01]  /*08c0*/  LOP3.LUT R8, R16, 0x20, RZ, 0xfc, !PT ;  /* 0x0000002010087812 */ /* 0x000fe200078efcff */
[----:B------:R-:W-:Y:S01]  /*08d0*/  @!P3 FMUL R9, R9, 16777216 ;  /* 0x4b8000000909b820 */ /* 0x000fe20000400000 */
[----:B------:R-:W-:Y:S01]  /*08e0*/  LEA.HI R24, R13, UR4, RZ, 0x1e ;  /* 0x000000040d187c11 */ /* 0x000fe2000f8ff0ff */
[----:B------:R-:W-:Y:S01]  /*08f0*/  IMAD R13, R19, 0x4, R12 ;  /* 0x00000004130d7824 */ /* 0x000fe200078e020c */
[----:B------:R-:W-:Y:S01]  /*0900*/  ISETP.GE.AND P0, PT, R3, 0x10, PT ;  /* 0x000000100300780c */ /* 0x000fe20003f06270 */
[----:B------:R-:W-:-:S04]  /*0910*/  IMAD.HI R17, R8, 0x4ec4ec4f, RZ ;  /* 0x4ec4ec4f08117827 */ /* 0x000fc800078e02ff */
[----:B0-----:R-:W-:Y:S01]  /*0920*/  FMUL R10, R10, R9 ;  /* 0x000000090a0a7220 */ /* 0x001fe20000400000 */
[----:B------:R-:W-:Y:S01]  /*0930*/  FSETP.GEU.AND P4, PT, R6, RZ, PT ;  /* 0x000000ff0600720b */ /* 0x000fe20003f8e000 */
[C---:B------:R-:W-:Y:S01]  /*0940*/  IMAD R12, R19.reuse, 0x4, R18 ;  /* 0x00000004130c7824 */ /* 0x040fe200078e0212 */
[----:B------:R-:W-:Y:S01]  /*0950*/  SHF.R.U32.HI R14, RZ, 0x1f, R17 ;  /* 0x0000001fff0e7819 */ /* 0x000fe20000011611 */
[C---:B------:R-:W-:Y:S01]  /*0960*/  IMAD R18, R19.reuse, 0x4, R24 ;  /* 0x0000000413127824 */ /* 0x040fe200078e0218 */
[----:B------:R-:W-:Y:S01]  /*0970*/  ISETP.LT.AND P3, PT, R8, 0x1a0, !P0 ;  /* 0x000001a00800780c */ /* 0x000fe20004761270 */
[----:B------:R-:W-:Y:S01]  /*0980*/  IMAD R19, R19, 0x4, R26 ;  /* 0x0000000413137824 */ /* 0x000fe200078e021a */
[----:B------:R-:W-:Y:S01]  /*0990*/  LEA.HI.SX32 R17, R17, R14, 0x1b ;  /* 0x0000000e11117211 */ /* 0x000fe200078fdaff */
[----:B------:R-:W-:Y:S01]  /*09a0*/  FMUL R26, R10, R7 ;  /* 0x000000070a1a7220 */ /* 0x000fe20000400000 */
[----:B------:R-:W-:-:S04]  /*09b0*/  IMAD.HI R9, R16, 0x4ec4ec4f, RZ ;  /* 0x4ec4ec4f10097827 */ /* 0x000fc800078e02ff */
[----:B------:R-:W-:Y:S01]  /*09c0*/  FMUL R14, R10, R11 ;  /* 0x0000000b0a0e7220 */ /* 0x000fe20000400000 */
[----:B------:R-:W-:Y:S01]  /*09d0*/  ISETP.LT.AND P0, PT, R16, 0x1a0, !P0 ;  /* 0x000001a01000780c */ /* 0x000fe20004701270 */
[----:B------:R-:W-:Y:S02]  /*09e0*/  IMAD R24, R17, -0x68, R8 ;  /* 0xffffff9811187824 */ /* 0x000fe400078e0208 */
[-CC-:B------:R-:W-:Y:S01]  /*09f0*/  FFMA R8, R26, R23.reuse, R27.reuse ;  /* 0x000000171a087223 */ /* 0x180fe2000000001b */
[----:B------:R-:W-:Y:S01]  /*0a00*/  FSEL R26, R6, RZ, P4 ;  /* 0x000000ff061a7208 */ /* 0x000fe20002000000 */
[----:B------:R-:W-:Y:S01]  /*0a10*/  FFMA R27, R14, R23, R27 ;  /* 0x000000170e1b7223 */ /* 0x000fe2000000001b */
[----:B------:R-:W0:Y:S01]  /*0a20*/  LDC.64 R6, c[0x0][0x238] ;  /* 0x00008e00ff067b82 */ /* 0x000e220000000a00 */
[----:B------:R-:W-:Y:S01]  /*0a30*/  SHF.R.U32.HI R10, RZ, 0x1f, R9 ;  /* 0x0000001fff0a7819 */ /* 0x000fe20000011609 */
[----:B------:R-:W-:Y:S01]  /*0a40*/  IMAD.SHL.U32 R24, R24, 0x10, RZ ;  /* 0x0000001018187824 */ /* 0x000fe200078e00ff */
[C---:B------:R-:W-:Y:S01]  /*0a50*/  FSETP.GEU.AND P6, PT, R4.reuse, RZ, PT ;  /* 0x000000ff0400720b */ /* 0x040fe20003fce000 */
[----:B------:R1:W-:Y:S01]  /*0a60*/  STS [R13], R26 ;  /* 0x0000001a0d007388 */ /* 0x0003e20000000800 */
[----:B------:R-:W-:Y:S01]  /*0a70*/  LEA.HI.SX32 R23, R9, R10, 0x1b ;  /* 0x0000000a09177211 */ /* 0x000fe200078fdaff */
[----:B------:R-:W-:Y:S01]  /*0a80*/  VIADD R9, R3, 0x680 ;  /* 0x0000068003097836 */ /* 0x000fe20000000000 */
[----:B------:R-:W-:Y:S01]  /*0a90*/  FSETP.GEU.AND P5, PT, R5, RZ, PT ;  /* 0x000000ff0500720b */ /* 0x000fe20003fae000 */
[----:B------:R-:W-:Y:S01]  /*0aa0*/  IMAD R10, R17, 0x1a00, R24 ;  /* 0x00001a00110a7824 */ /* 0x000fe200078e0218 */
[----:B------:R-:W-:Y:S01]  /*0ab0*/  FSEL R29, R4, RZ, P6 ;  /* 0x000000ff041d7208 */ /* 0x000fe20003000000 */
[----:B------:R-:W-:Y:S01]  /*0ac0*/  IMAD R16, R23, -0x68, R16 ;  /* 0xffffff9817107824 */ /* 0x000fe200078e0210 */
[----:B------:R-:W-:-:S02]  /*0ad0*/  FSETP.GEU.AND P4, PT, R8, RZ, PT ;  /* 0x000000ff0800720b */ /* 0x000fc40003f8e000 */
[----:B------:R-:W-:Y:S01]  /*0ae0*/  FSEL R14, R5, RZ, P5 ;  /* 0x000000ff050e7208 */ /* 0x000fe20002800000 */
[----:B------:R-:W-:Y:S01]  /*0af0*/  IMAD R4, R16, 0x10, R9 ;  /* 0x0000001010047824 */ /* 0x000fe200078e0209 */
[----:B-1----:R-:W-:Y:S01]  /*0b00*/  FSEL R26, R8, RZ, P4 ;  /* 0x000000ff081a7208 */ /* 0x002fe20002000000 */
[----:B------:R-:W-:Y:S01]  /*0b10*/  IMAD.IADD R5, R9, 0x1, R10 ;  /* 0x0000000109057824 */ /* 0x000fe200078e020a */
[----:B------:R-:W-:Y:S01]  /*0b20*/  STS [R12+0x40], R29 ;  /* 0x0000401d0c007388 */ /* 0x000fe20000000800 */
[----:B------:R-:W-:Y:S01]  /*0b30*/  IMAD R15, R23, 0x1a00, R4 ;  /* 0x00001a00170f7824 */ /* 0x000fe200078e0204 */
[----:B------:R-:W-:Y:S02]  /*0b40*/  CS2R R8, SRZ ;  /* 0x0000000000087805 */ /* 0x000fe4000001ff00 */
[----:B------:R-:W-:Y:S01]  /*0b50*/  CS2R R10, SRZ ;  /* 0x00000000000a7805 */ /* 0x000fe2000001ff00 */
[----:B------:R0:W-:Y:S01]  /*0b60*/  STS [R18+0x80], R14 ;  /* 0x0000800e12007388 */ /* 0x0001e20000000800 */
[----:B------:R-:W-:-:S02]  /*0b70*/  FSETP.GEU.AND P4, PT, R20, RZ, PT ;  /* 0x000000ff1400720b */ /* 0x000fc40003f8e000 */
[----:B------:R-:W-:Y:S01]  /*0b80*/  FSETP.GEU.AND P5, PT, R22, RZ, PT ;  /* 0x000000ff1600720b */ /* 0x000fe20003fae000 */
[----:B------:R1:W-:Y:S01]  /*0b90*/  STS [R19+0xc0], R26 ;  /* 0x0000c01a13007388 */ /* 0x0003e20000000800 */
[----:B0-----:R-:W-:-:S05]  /*0ba0*/  IMAD.WIDE R14, R15, 0x4, R6 ;  /* 0x000000040f0e7825 */ /* 0x001fca00078e0206 */
[----:B------:R0:W2:Y:S01]  /*0bb0*/  @P0 LDG.E.EL.128 R8, desc[UR6][R14.64] ;  /* 0x000000060e080981 */ /* 0x0000a2000c2e1d00 */
[----:B------:R-:W-:Y:S01]  /*0bc0*/  FSEL R20, R20, RZ, P4 ;  /* 0x000000ff14147208 */ /* 0x000fe20002000000 */
[----:B0-----:R-:W-:Y:S01]  /*0bd0*/  IMAD.WIDE R14, R5, 0x4, R6 ;  /* 0x00000004050e7825 */ /* 0x001fe200078e0206 */
[----:B------:R-:W-:Y:S02]  /*0be0*/  CS2R R4, SRZ ;  /* 0x0000000000047805 */ /* 0x000fe4000001ff00 */
[----:B------:R-:W-:Y:S02]  /*0bf0*/  CS2R R6, SRZ ;  /* 0x0000000000067805 */ /* 0x000fe4000001ff00 */
[C---:B------:R-:W-:Y:S02]  /*0c00*/  FSETP.GEU.AND P4, PT, R25.reuse, RZ, PT ;  /* 0x000000ff1900720b */ /* 0x040fe40003f8e000 */
[----:B------:R-:W-:Y:S01]  /*0c10*/  FSEL R29, R22, RZ, P5 ;  /* 0x000000ff161d7208 */ /* 0x000fe20002800000 */
[----:B-1----:R-:W-:Y:S01]  /*0c20*/  IMAD.SHL.U32 R26, R28, 0x4, RZ ;  /* 0x000000041c1a7824 */ /* 0x002fe200078e00ff */
[----:B------:R0:W-:Y:S04]  /*0c30*/  STS [R13+0x20], R20 ;  /* 0x000020140d007388 */ /* 0x0001e80000000800 */
[----:B------:R1:W3:Y:S01]  /*0c40*/  @P3 LDG.E.EL.128 R4, desc[UR6][R14.64] ;  /* 0x000000060e043981 */ /* 0x0002e2000c2e1d00 */
[----:B------:R-:W-:Y:S01]  /*0c50*/  FSEL R25, R25, RZ, P4 ;  /* 0x000000ff19197208 */ /* 0x000fe20002000000 */
[----:B------:R-:W-:Y:S01]  /*0c60*/  IMAD R24, R17, 0xd00, R24 ;  /* 0x00000d0011187824 */ /* 0x000fe200078e0218 */
[----:B------:R-:W-:-:S03]  /*0c70*/  FSETP.GEU.AND P4, PT, R27, RZ, PT ;  /* 0x000000ff1b00720b */ /* 0x000fc60003f8e000 */
[----:B------:R4:W-:Y:S01]  /*0c80*/  STS [R12+0x60], R25 ;  /* 0x000060190c007388 */ /* 0x0009e20000000800 */
[----:B0-----:R-:W-:Y:S02]  /*0c90*/  LOP3.LUT R20, R26, 0x1fc, RZ, 0xc0, !PT ;  /* 0x000001fc1a147812 */ /* 0x001fe400078ec0ff */
[----:B------:R-:W-:Y:S01]  /*0ca0*/  LOP3.LUT R13, R28, 0x7c, RZ, 0xc0, !PT ;  /* 0x0000007c1c0d7812 */ /* 0x000fe200078ec0ff */
[----:B------:R0:W-:Y:S01]  /*0cb0*/  STS [R18+0xa0], R29 ;  /* 0x0000a01d12007388 */ /* 0x0001e20000000800 */
[----:B-1----:R-:W-:Y:S02]  /*0cc0*/  FSEL R14, R27, RZ, P4 ;  /* 0x000000ff1b0e7208 */ /* 0x002fe40002000000 */
[----:B------:R-:W1:Y:S01]  /*0cd0*/  LDC.64 R26, c[0x0][0x240] ;  /* 0x00009000ff1a7b82 */ /* 0x000e620000000a00 */
[C---:B------:R-:W-:Y:S01]  /*0ce0*/  LOP3.LUT R22, R20.reuse, 0x200, RZ, 0xfc, !PT ;  /* 0x0000020014167812 */ /* 0x040fe200078efcff */
[----:B------:R-:W-:Y:S01]  /*0cf0*/  VIADD R13, R13, UR4 ;  /* 0x000000040d0d7c36 */ /* 0x000fe20008000000 */
[----:B------:R5:W-:Y:S02]  /*0d00*/  STS [R19+0xe0], R14 ;  /* 0x0000e00e13007388 */ /* 0x000be40000000800 */
[----:B------:R-:W-:Y:S01]  /*0d10*/  SHF.R.U32.HI R22, RZ, 0x2, R22 ;  /* 0x00000002ff167819 */ /* 0x000fe20000011616 */
[----:B----4-:R-:W-:-:S02]  /*0d20*/  IMAD R25, R20, 0x4, R13 ;  /* 0x0000000414197824 */ /* 0x010fc400078e020d */
[----:B------:R-:W-:Y:S01]  /*0d30*/  BAR.SYNC.DEFER_BLOCKING 0x0 ;  /* 0x0000000000007b1d */ /* 0x000fe20000010000 */
[----:B0-----:R-:W-:Y:S01]  /*0d40*/  IMAD R18, R16, 0x10, R3 ;  /* 0x0000001010127824 */ /* 0x001fe200078e0203 */
[C---:B------:R-:W-:Y:S02]  /*0d50*/  LOP3.LUT R16, R22.reuse, 0xfc, RZ, 0xc0, !PT ;  /* 0x000000fc16107812 */ /* 0x040fe400078ec0ff */
[----:B------:R-:W-:Y:S01]  /*0d60*/  SHF.R.U32.HI R29, RZ, 0x2, R28 ;  /* 0x00000002ff1d7819 */ /* 0x000fe2000001161c */
[----:B------:R-:W-:Y:S01]  /*0d70*/  IMAD R23, R23, 0xd00, R18 ;  /* 0x00000d0017177824 */ /* 0x000fe200078e0212 */
[----:B------:R-:W-:Y:S01]  /*0d80*/  LOP3.LUT R22, R22, 0xf0, RZ, 0xc0, !PT ;  /* 0x000000f016167812 */ /* 0x000fe200078ec0ff */
[----:B------:R-:W-:Y:S01]  /*0d90*/  VIADD R17, R16, UR4 ;  /* 0x0000000410117c36 */ /* 0x000fe20008000000 */
[----:B------:R-:W-:Y:S01]  /*0da0*/  SGXT.U32 R29, R29, 0x2 ;  /* 0x000000021d1d781a */ /* 0x000fe20000000000 */
[----:B-----5:R-:W-:Y:S02]  /*0db0*/  IMAD.IADD R19, R3, 0x1, R24 ;  /* 0x0000000103137824 */ /* 0x020fe400078e0218 */
[----:B------:R-:W-:Y:S01]  /*0dc0*/  IMAD R3, R20, 0x4, R17 ;  /* 0x0000000414037824 */ /* 0x000fe200078e0211 */
[----:B------:R-:W-:Y:S04]  /*0dd0*/  LDS R12, [R25] ;  /* 0x00000000190c7984 */ /* 0x000fe80000000800 */
[----:B------:R-:W-:Y:S04]  /*0de0*/  LDS R13, [R25+0x4] ;  /* 0x00000400190d7984 */ /* 0x000fe80000000800 */
[----:B------:R-:W-:Y:S04]  /*0df0*/  LDS R14, [R25+0x8] ;  /* 0x00000800190e7984 */ /* 0x000fe80000000800 */
[----:B------:R1:W0:Y:S04]  /*0e00*/  LDS R15, [R25+0xc] ;  /* 0x00000c00190f7984 */ /* 0x0002280000000800 */
[----:B------:R-:W-:Y:S01]  /*0e10*/  LDS R16, [R3+0x800] ;  /* 0x0008000003107984 */ /* 0x000fe20000000800 */
[----:B-1----:R-:W-:-:S03]  /*0e20*/  IMAD.WIDE R24, R23, 0x4, R26 ;  /* 0x0000000417187825 */ /* 0x002fc600078e021a */
[----:B------:R-:W-:Y:S01]  /*0e30*/  LDS R17, [R3+0x804] ;  /* 0x0008040003117984 */ /* 0x000fe20000000800 */
[----:B------:R-:W-:-:S03]  /*0e40*/  IMAD.WIDE R26, R19, 0x4, R26 ;  /* 0x00000004131a7825 */ /* 0x000fc600078e021a */
[----:B------:R-:W-:Y:S01]  /*0e50*/  LDS R18, [R3+0x808] ;  /* 0x0008080003127984 */ /* 0x000fe20000000800 */
[----:B------:R-:W-:-:S03]  /*0e60*/  IMAD.SHL.U32 R23, R28, 0x100, RZ ;  /* 0x000001001c177824 */ /* 0x000fc600078e00ff */
[----:B------:R-:W1:Y:S04]  /*0e70*/  LDS R19, [R3+0x80c] ;  /* 0x00080c0003137984 */ /* 0x000e680000000800 */
[----:B0-----:R0:W-:Y:S04]  /*0e80*/  @P0 STG.E.128 desc[UR6][R24.64], R12 ;  /* 0x0000000c18000986 */ /* 0x0011e8000c101d06 */
[----:B-1----:R-:W-:Y:S01]  /*0e90*/  @P3 STG.E.128 desc[UR6][R26.64], R16 ;  /* 0x000000101a003986 */ /* 0x002fe2000c101d06 */
[----:B0-----:R-:W-:Y:S02]  /*0ea0*/  SHF.R.U32.HI R24, RZ, 0x2, R21 ;  /* 0x00000002ff187819 */ /* 0x001fe40000011615 */
[----:B------:R-:W-:-:S04]  /*0eb0*/  LOP3.LUT R21, R23, 0x300, RZ, 0xc0, !PT ;  /* 0x0000030017157812 */ /* 0x000fc800078ec0ff */
[----:B------:R-:W-:Y:S02]  /*0ec0*/  LOP3.LUT R23, R24, R21, R29, 0xfe, !PT ;  /* 0x0000001518177212 */ /* 0x000fe400078efe1d */
[----:B------:R-:W-:Y:S02]  /*0ed0*/  LOP3.LUT R24, R28, 0x20, RZ, 0xc0, !PT ;  /* 0x000000201c187812 */ /* 0x000fe400078ec0ff */
[----:B------:R-:W-:Y:S02]  /*0ee0*/  LOP3.LUT R25, R21, 0xc0, RZ, 0xfc, !PT ;  /* 0x000000c015197812 */ /* 0x000fe400078efcff */
[----:B------:R-:W-:Y:S02]  /*0ef0*/  SHF.R.U32.HI R3, RZ, 0x2, R24 ;  /* 0x00000002ff037819 */ /* 0x000fe40000011618 */
[----:B------:R-:W-:Y:S01]  /*0f00*/  LEA.HI R25, R25, UR4, RZ, 0x1e ;  /* 0x0000000419197c11 */ /* 0x000fe2000f8ff0ff */
[----:B--2---:R-:W-:Y:S01]  /*0f10*/  FADD R8, R12, R8 ;  /* 0x000000080c087221 */ /* 0x004fe20000000000 */
[----:B------:R-:W-:Y:S01]  /*0f20*/  LOP3.LUT R12, R28, 0x40, RZ, 0xc0, !PT ;  /* 0x000000401c0c7812 */ /* 0x000fe200078ec0ff */
[----:B------:R-:W-:Y:S01]  /*0f30*/  FADD R9, R13, R9 ;  /* 0x000000090d097221 */ /* 0x000fe20000000000 */
[----:B------:R-:W-:Y:S01]  /*0f40*/  LOP3.LUT R13, R21, 0x40, RZ, 0xfc, !PT ;  /* 0x00000040150d7812 */ /* 0x000fe200078efcff */
[----:B------:R-:W-:Y:S01]  /*0f50*/  FADD R10, R14, R10 ;  /* 0x0000000a0e0a7221 */ /* 0x000fe20000000000 */
[----:B------:R-:W-:-:S02]  /*0f60*/  SHF.R.U32.HI R12, RZ, 0x2, R12 ;  /* 0x00000002ff0c7819 */ /* 0x000fc4000001160c */
[----:B------:R-:W-:Y:S02]  /*0f70*/  LEA.HI R24, R13, UR4, RZ, 0x1e ;  /* 0x000000040d187c11 */ /* 0x000fe4000f8ff0ff */
[----:B------:R-:W-:Y:S02]  /*0f80*/  LOP3.LUT R3, R12, R23, R3, 0xfe, !PT ;  /* 0x000000170c037212 */ /* 0x000fe400078efe03 */
[C---:B------:R-:W-:Y:S02]  /*0f90*/  LOP3.LUT R23, R21.reuse, 0x80, RZ, 0xfc, !PT ;  /* 0x0000008015177812 */ /* 0x040fe400078efcff */
[----:B------:R-:W-:Y:S02]  /*0fa0*/  LEA.HI R12, R21, UR4, RZ, 0x1e ;  /* 0x00000004150c7c11 */ /* 0x000fe4000f8ff0ff */
[----:B------:R-:W-:Y:S02]  /*0fb0*/  LEA.HI R21, R23, UR4, RZ, 0x1e ;  /* 0x0000000417157c11 */ /* 0x000fe4000f8ff0ff */
[----:B------:R-:W-:Y:S01]  /*0fc0*/  LOP3.LUT R28, R28, 0x70, RZ, 0xc0, !PT ;  /* 0x000000701c1c7812 */ /* 0x000fe200078ec0ff */
[C---:B------:R-:W-:Y:S01]  /*0fd0*/  IMAD R13, R3.reuse, 0x4, R12 ;  /* 0x00000004030d7824 */ /* 0x040fe200078e020c */
[----:B------:R-:W-:Y:S01]  /*0fe0*/  BAR.SYNC.DEFER_BLOCKING 0x0 ;  /* 0x0000000000007b1d */ /* 0x000fe20000010000 */
[----:B------:R-:W-:-:S02]  /*0ff0*/  IMAD R12, R3, 0x4, R24 ;  /* 0x00000004030c7824 */ /* 0x000fc400078e0218 */
[----:B------:R-:W-:Y:S01]  /*1000*/  FADD R24, R15, R11 ;  /* 0x0000000b0f187221 */ /* 0x000fe20000000000 */
[C---:B------:R-:W-:Y:S02]  /*1010*/  IMAD R21, R3.reuse, 0x4, R21 ;  /* 0x0000000403157824 */ /* 0x040fe400078e0215 */
[----:B---3--:R-:W-:Y:S01]  /*1020*/  FADD R23, R16, R4 ;  /* 0x0000000410177221 */ /* 0x008fe20000000000 */
[----:B------:R-:W-:Y:S02]  /*1030*/  IMAD R3, R3, 0x4, R25 ;  /* 0x0000000403037824 */ /* 0x000fe400078e0219 */
[----:B------:R-:W-:Y:S01]  /*1040*/  FADD R25, R17, R5 ;  /* 0x0000000511197221 */ /* 0x000fe20000000000 */
[----:B------:R-:W-:Y:S01]  /*1050*/  FADD R29, R18, R6 ;  /* 0x00000006121d7221 */ /* 0x000fe20000000000 */
[----:B------:R-:W-:Y:S01]  /*1060*/  FADD R4, R19, R7 ;  /* 0x0000000713047221 */ /* 0x000fe20000000000 */
[----:B------:R-:W-:Y:S01]  /*1070*/  VIADD R5, R28, UR4 ;  /* 0x000000041c057c36 */ /* 0x000fe20008000000 */
[----:B------:R-:W0:Y:S01]  /*1080*/  LDC.64 R14, c[0x0][0x248] ;  /* 0x00009200ff0e7b82 */ /* 0x000e220000000a00 */
[----:B------:R-:W-:-:S02]  /*1090*/  VIADD R11, R22, UR4 ;  /* 0x00000004160b7c36 */ /* 0x000fc40008000000 */
[C---:B------:R-:W-:Y:S02]  /*10a0*/  IMAD R5, R20.reuse, 0x4, R5 ;  /* 0x0000000414057824 */ /* 0x040fe400078e0205 */
[----:B------:R-:W-:Y:S01]  /*10b0*/  IMAD R11, R20, 0x4, R11 ;  /* 0x00000004140b7824 */ /* 0x000fe200078e020b */
[----:B------:R-:W-:Y:S04]  /*10c0*/  STS [R13], R8 ;  /* 0x000000080d007388 */ /* 0x000fe80000000800 */
[----:B------:R0:W-:Y:S04]  /*10d0*/  STS [R12+0x100], R9 ;  /* 0x000100090c007388 */ /* 0x0001e80000000800 */
[----:B------:R-:W-:Y:S04]  /*10e0*/  STS [R21+0x200], R10 ;  /* 0x0002000a15007388 */ /* 0x000fe80000000800 */
[----:B------:R-:W-:Y:S01]  /*10f0*/  STS [R3+0x300], R24 ;  /* 0x0003001803007388 */ /* 0x000fe20000000800 */
[----:B0-----:R-:W-:-:S03]  /*1100*/  IMAD.WIDE R8, R2, 0x4, R14 ;  /* 0x0000000402087825 */ /* 0x001fc600078e020e */
[----:B------:R-:W-:Y:S04]  /*1110*/  STS [R13+0x80], R23 ;  /* 0x000080170d007388 */ /* 0x000fe80000000800 */
[----:B------:R-:W-:Y:S04]  /*1120*/  STS [R12+0x180], R25 ;  /* 0x000180190c007388 */ /* 0x000fe80000000800 */
[----:B------:R-:W-:Y:S04]  /*1130*/  STS [R21+0x280], R29 ;  /* 0x0002801d15007388 */ /* 0x000fe80000000800 */
[----:B------:R-:W-:Y:S01]  /*1140*/  STS [R3+0x380], R4 ;  /* 0x0003800403007388 */ /* 0x000fe20000000800 */
[----:B------:R-:W-:Y:S06]  /*1150*/  BAR.SYNC.DEFER_BLOCKING 0x0 ;  /* 0x0000000000007b1d */ /* 0x000fec0000010000 */
[----:B------:R-:W0:Y:S04]  /*1160*/  LDS.128 R4, [R5] ;  /* 0x0000000005047984 */ /* 0x000e280000000c00 */
[----:B0-----:R0:W-:Y:S02]  /*1170*/  @P2 STG.E.128 desc[UR6][R8.64], R4 ;  /* 0x0000000408002986 */ /* 0x0011e4000c101d06 */
[----:B0-----:R-:W-:Y:S05]  /*1180*/  @!P1 EXIT ;  /* 0x000000000000994d */ /* 0x001fea0003800000 */
[----:B0-----:R-:W0:Y:S01]  /*1190*/  LDS.128 R8, [R11+0x800] ;  /* 0x000800000b087984 */ /* 0x001e220000000c00 */
[----:B------:R-:W-:-:S05]  /*11a0*/  IMAD.WIDE R2, R0, 0x4, R14 ;  /* 0x0000000400027825 */ /* 0x000fca00078e020e */
[----:B0-----:R-:W-:Y:S01]  /*11b0*/  STG.E.128 desc[UR6][R2.64], R8 ;  /* 0x0000000802007986 */ /* 0x001fe2000c101d06 */
[----:B------:R-:W-:Y:S05]  /*11c0*/  EXIT ;  /* 0x000000000000794d */ /* 0x000fea0003800000 */
.L_x_0:
[----:B------:R-:W-:-:S00]  /*11d0*/  BRA `(.L_x_0) ;  /* 0xfffffffc00fc7947 */ /* 0x000fc0000383ffff */
[----:B------:R-:W-:-:S00]  /*11e0*/  NOP ;  /* 0x0000000000007918 */ /* 0x000fc00000000000 */
        /* <DEDUP_REMOVED lines=9> */
.L_x_1:


//--------------------- .nv.global.init           --------------------------
	.section	.nv.global.init,"aw",@progbits
.nv.global.init:
	.type		_$_str,@object
	.size		_$_str,(_$_str_$_2 - _$_str)
_$_str:
        /*0000*/ 	.byte	0x5f, 0x5f, 0x43, 0x55, 0x44, 0x41, 0x5f, 0x46, 0x54, 0x5a, 0x00
	.type		_$_str_$_2,@object
	.size		_$_str_$_2,(.L_1 - _$_str_$_2)
_$_str_$_2:
        /*000b*/ 	.byte	0x5f, 0x5f, 0x43, 0x55, 0x44, 0x41, 0x5f, 0x50, 0x52, 0x45, 0x43, 0x5f, 0x53, 0x51, 0x52, 0x54
        /*001b*/ 	.byte	0x00
.L_1:


//--------------------- .nv.shared.triton_poi_fused__native_batch_norm_legit_no_training_add_relu_47 --------------------------
	.section	.nv.shared.triton_poi_fused__native_batch_norm_legit_no_training_add_relu_47,"aw",@nobits
	.sectionflags	@""
	.align	16
	.zero		1024


//--------------------- .nv.constant0.triton_poi_fused__native_batch_norm_legit_no_training_add_relu_47 --------------------------
	.section	.nv.constant0.triton_poi_fused__native_batch_norm_legit_no_training_add_relu_47,"a",@progbits
	.sectionflags	@""
	.align	4
.nv.constant0.triton_poi_fused__native_batch_norm_legit_no_training_add_relu_47:
	.zero		600
